//
// Generated by NVIDIA NVVM Compiler
//
// Compiler Build ID: CL-36424714
// Cuda compilation tools, release 13.0, V13.0.88
// Based on NVVM 20.0.0
//

.version 9.0
.target sm_100
.address_size 64

	// .globl	_Z37Kernel_semi_implicit_time_integrationiiiffffPfP6float2S1_

.visible .entry _Z37Kernel_semi_implicit_time_integrationiiiffffPfP6float2S1_(
	.param .u32 _Z37Kernel_semi_implicit_time_integrationiiiffffPfP6float2S1__param_0,
	.param .u32 _Z37Kernel_semi_implicit_time_integrationiiiffffPfP6float2S1__param_1,
	.param .u32 _Z37Kernel_semi_implicit_time_integrationiiiffffPfP6float2S1__param_2,
	.param .f32 _Z37Kernel_semi_implicit_time_integrationiiiffffPfP6float2S1__param_3,
	.param .f32 _Z37Kernel_semi_implicit_time_integrationiiiffffPfP6float2S1__param_4,
	.param .f32 _Z37Kernel_semi_implicit_time_integrationiiiffffPfP6float2S1__param_5,
	.param .f32 _Z37Kernel_semi_implicit_time_integrationiiiffffPfP6float2S1__param_6,
	.param .u64 .ptr .align 1 _Z37Kernel_semi_implicit_time_integrationiiiffffPfP6float2S1__param_7,
	.param .u64 .ptr .align 1 _Z37Kernel_semi_implicit_time_integrationiiiffffPfP6float2S1__param_8,
	.param .u64 .ptr .align 1 _Z37Kernel_semi_implicit_time_integrationiiiffffPfP6float2S1__param_9
)
{
	.reg .b32 	%r<17>;
	.reg .b32 	%f<21>;
	.reg .b64 	%rd<12>;

	ld.param.u32 	%r1, [_Z37Kernel_semi_implicit_time_integrationiiiffffPfP6float2S1__param_0];
	ld.param.u32 	%r2, [_Z37Kernel_semi_implicit_time_integrationiiiffffPfP6float2S1__param_1];
	ld.param.f32 	%f1, [_Z37Kernel_semi_implicit_time_integrationiiiffffPfP6float2S1__param_3];
	ld.param.f32 	%f2, [_Z37Kernel_semi_implicit_time_integrationiiiffffPfP6float2S1__param_4];
	ld.param.f32 	%f3, [_Z37Kernel_semi_implicit_time_integrationiiiffffPfP6float2S1__param_5];
	ld.param.f32 	%f4, [_Z37Kernel_semi_implicit_time_integrationiiiffffPfP6float2S1__param_6];
	ld.param.u64 	%rd1, [_Z37Kernel_semi_implicit_time_integrationiiiffffPfP6float2S1__param_7];
	ld.param.u64 	%rd2, [_Z37Kernel_semi_implicit_time_integrationiiiffffPfP6float2S1__param_8];
	ld.param.u64 	%rd3, [_Z37Kernel_semi_implicit_time_integrationiiiffffPfP6float2S1__param_9];
	cvta.to.global.u64 	%rd4, %rd3;
	cvta.to.global.u64 	%rd5, %rd2;
	cvta.to.global.u64 	%rd6, %rd1;
	mov.u32 	%r3, %ntid.x;
	mov.u32 	%r4, %ctaid.x;
	mov.u32 	%r5, %tid.x;
	mad.lo.s32 	%r6, %r3, %r4, %r5;
	mov.u32 	%r7, %ntid.y;
	mov.u32 	%r8, %ctaid.y;
	mov.u32 	%r9, %tid.y;
	mad.lo.s32 	%r10, %r7, %r8, %r9;
	mov.u32 	%r11, %ntid.z;
	mov.u32 	%r12, %ctaid.z;
	mov.u32 	%r13, %tid.z;
	mad.lo.s32 	%r14, %r11, %r12, %r13;
	mad.lo.s32 	%r15, %r2, %r14, %r10;
	mad.lo.s32 	%r16, %r15, %r1, %r6;
	mul.f32 	%f5, %f1, %f2;
	mul.f32 	%f6, %f5, %f3;
	mul.f32 	%f7, %f6, %f4;
	mul.wide.s32 	%rd7, %r16, 4;
	add.s64 	%rd8, %rd6, %rd7;
	ld.global.f32 	%f8, [%rd8];
	fma.rn.f32 	%f9, %f7, %f8, 0f3F800000;
	mul.wide.s32 	%rd9, %r16, 8;
	add.s64 	%rd10, %rd5, %rd9;
	ld.global.v2.f32 	{%f10, %f11}, [%rd10];
	mul.f32 	%f12, %f1, %f3;
	add.s64 	%rd11, %rd4, %rd9;
	ld.global.v2.f32 	{%f13, %f14}, [%rd11];
	mul.f32 	%f15, %f12, %f13;
	sub.f32 	%f16, %f10, %f15;
	div.rn.f32 	%f17, %f16, %f9;
	mul.f32 	%f18, %f12, %f14;
	sub.f32 	%f19, %f11, %f18;
	div.rn.f32 	%f20, %f19, %f9;
	st.global.v2.f32 	[%rd10], {%f17, %f20};
	ret;

}


// ===== COMPILED SASS (sm_100) =====

	.target	sm_100

	.elftype	@"ET_EXEC"


//--------------------- .note.nv.tkinfo           --------------------------
	.section	.note.nv.tkinfo,"",@"SHT_NOTE"
	.sectionflags	@"SHF_NOTE_NV_TKINFO"
	.tkinfo
        /*0018*/ 	.word	0x00000002
        /*0030*/ 	.string	""
        /*0030*/ 	.string	"ptxas"
        /*0030*/ 	.string	"Cuda compilation tools, release 13.0, V13.0.88"
        /*0030*/ 	.string	"Build cuda_13.0.r13.0/compiler.36424714_0"
        /*0030*/ 	.string	"-arch sm_100 -m 64 "



//--------------------- .note.nv.cuinfo           --------------------------
	.section	.note.nv.cuinfo,"",@"SHT_NOTE"
	.sectionflags	@"SHF_NOTE_NV_CUINFO"
        /*0018*/ 	.short	0x0002
        /*001a*/ 	.short	0x0064
        /*001c*/ 	.short	0x0082
	.zero		2


//--------------------- .nv.info                  --------------------------
	.section	.nv.info,"",@"SHT_CUDA_INFO"
	.align	4


	//----- nvinfo : EIATTR_REGCOUNT
	.align		4
        /*0000*/ 	.byte	0x04, 0x2f
        /*0002*/ 	.short	(.L_1 - .L_0)
	.align		4
.L_0:
        /*0004*/ 	.word	index@(_Z37Kernel_semi_implicit_time_integrationiiiffffPfP6float2S1_)
        /*0008*/ 	.word	0x00000015


	//----- nvinfo : EIATTR_FRAME_SIZE
	.align		4
.L_1:
        /*000c*/ 	.byte	0x04, 0x11
        /*000e*/ 	.short	(.L_3 - .L_2)
	.align		4
.L_2:
        /*0010*/ 	.word	index@($__internal_0_$__cuda_sm3x_div_rn_noftz_f32_slowpath)
        /*0014*/ 	.word	0x00000000


	//----- nvinfo : EIATTR_FRAME_SIZE
	.align		4
.L_3:
        /*0018*/ 	.byte	0x04, 0x11
        /*001a*/ 	.short	(.L_5 - .L_4)
	.align		4
.L_4:
        /*001c*/ 	.word	index@(_Z37Kernel_semi_implicit_time_integrationiiiffffPfP6float2S1_)
        /*0020*/ 	.word	0x00000000


	//----- nvinfo : EIATTR_MIN_STACK_SIZE
	.align		4
.L_5:
        /*0024*/ 	.byte	0x04, 0x12
        /*0026*/ 	.short	(.L_7 - .L_6)
	.align		4
.L_6:
        /*0028*/ 	.word	index@(_Z37Kernel_semi_implicit_time_integrationiiiffffPfP6float2S1_)
        /*002c*/ 	.word	0x00000000
.L_7:


//--------------------- .nv.compat                --------------------------
	.section	.nv.compat,"",@"SHT_CUDA_COMPAT_INFO"
	.align	4
        /*0000*/ 	.byte	0x02, 0x09, 0x00, 0x00, 0x02, 0x02, 0x01, 0x00, 0x02, 0x05, 0x05, 0x00, 0x03, 0x07, 0x01, 0x01
        /*0010*/ 	.byte	0x02, 0x03, 0x00, 0x00, 0x02, 0x06, 0x01, 0x00, 0x04, 0x0b, 0x08, 0x00, 0x01, 0x00, 0x00, 0x00
        /*0020*/ 	.byte	0x00, 0x00, 0x00, 0x00


//--------------------- .nv.info._Z37Kernel_semi_implicit_time_integrationiiiffffPfP6float2S1_ --------------------------
	.section	.nv.info._Z37Kernel_semi_implicit_time_integrationiiiffffPfP6float2S1_,"",@"SHT_CUDA_INFO"
	.sectionflags	@""
	.align	4


	//----- nvinfo : EIATTR_CUDA_API_VERSION
	.align		4
        /*0000*/ 	.byte	0x04, 0x37
        /*0002*/ 	.short	(.L_9 - .L_8)
.L_8:
        /*0004*/ 	.word	0x00000082


	//----- nvinfo : EIATTR_KPARAM_INFO
	.align		4
.L_9:
        /*0008*/ 	.byte	0x04, 0x17
        /*000a*/ 	.short	(.L_11 - .L_10)
.L_10:
        /*000c*/ 	.word	0x00000000
        /*0010*/ 	.short	0x0009
        /*0012*/ 	.short	0x0030
        /*0014*/ 	.byte	0x00, 0xf5, 0x21, 0x00


	//----- nvinfo : EIATTR_KPARAM_INFO
	.align		4
.L_11:
        /*0018*/ 	.byte	0x04, 0x17
        /*001a*/ 	.short	(.L_13 - .L_12)
.L_12:
        /*001c*/ 	.word	0x00000000
        /*0020*/ 	.short	0x0008
        /*0022*/ 	.short	0x0028
        /*0024*/ 	.byte	0x00, 0xf5, 0x21, 0x00


	//----- nvinfo : EIATTR_KPARAM_INFO
	.align		4
.L_13:
        /*0028*/ 	.byte	0x04, 0x17
        /*002a*/ 	.short	(.L_15 - .L_14)
.L_14:
        /*002c*/ 	.word	0x00000000
        /*0030*/ 	.short	0x0007
        /*0032*/ 	.short	0x0020
        /*0034*/ 	.byte	0x00, 0xf5, 0x21, 0x00


	//----- nvinfo : EIATTR_KPARAM_INFO
	.align		4
.L_15:
        /*0038*/ 	.byte	0x04, 0x17
        /*003a*/ 	.short	(.L_17 - .L_16)
.L_16:
        /*003c*/ 	.word	0x00000000
        /*0040*/ 	.short	0x0006
        /*0042*/ 	.short	0x0018
        /*0044*/ 	.byte	0x00, 0xf0, 0x11, 0x00


	//----- nvinfo : EIATTR_KPARAM_INFO
	.align		4
.L_17:
        /*0048*/ 	.byte	0x04, 0x17
        /*004a*/ 	.short	(.L_19 - .L_18)
.L_18:
        /*004c*/ 	.word	0x00000000
        /*0050*/ 	.short	0x0005
        /*0052*/ 	.short	0x0014
        /*0054*/ 	.byte	0x00, 0xf0, 0x11, 0x00


	//----- nvinfo : EIATTR_KPARAM_INFO
	.align		4
.L_19:
        /*0058*/ 	.byte	0x04, 0x17
        /*005a*/ 	.short	(.L_21 - .L_20)
.L_20:
        /*005c*/ 	.word	0x00000000
        /*0060*/ 	.short	0x0004
        /*0062*/ 	.short	0x0010
        /*0064*/ 	.byte	0x00, 0xf0, 0x11, 0x00


	//----- nvinfo : EIATTR_KPARAM_INFO
	.align		4
.L_21:
        /*0068*/ 	.byte	0x04, 0x17
        /*006a*/ 	.short	(.L_23 - .L_22)
.L_22:
        /*006c*/ 	.word	0x00000000
        /*0070*/ 	.short	0x0003
        /*0072*/ 	.short	0x000c
        /*0074*/ 	.byte	0x00, 0xf0, 0x11, 0x00


	//----- nvinfo : EIATTR_KPARAM_INFO
	.align		4
.L_23:
        /*0078*/ 	.byte	0x04, 0x17
        /*007a*/ 	.short	(.L_25 - .L_24)
.L_24:
        /*007c*/ 	.word	0x00000000
        /*0080*/ 	.short	0x0002
        /*0082*/ 	.short	0x0008
        /*0084*/ 	.byte	0x00, 0xf0, 0x11, 0x00


	//----- nvinfo : EIATTR_KPARAM_INFO
	.align		4
.L_25:
        /*0088*/ 	.byte	0x04, 0x17
        /*008a*/ 	.short	(.L_27 - .L_26)
.L_26:
        /*008c*/ 	.word	0x00000000
        /*0090*/ 	.short	0x0001
        /*0092*/ 	.short	0x0004
        /*0094*/ 	.byte	0x00, 0xf0, 0x11, 0x00


	//----- nvinfo : EIATTR_KPARAM_INFO
	.align		4
.L_27:
        /*0098*/ 	.byte	0x04, 0x17
        /*009a*/ 	.short	(.L_29 - .L_28)
.L_28:
        /*009c*/ 	.word	0x00000000
        /*00a0*/ 	.short	0x0000
        /*00a2*/ 	.short	0x0000
        /*00a4*/ 	.byte	0x00, 0xf0, 0x11, 0x00


	//----- nvinfo : EIATTR_SPARSE_MMA_MASK
	.align		4
.L_29:
        /*00a8*/ 	.byte	0x03, 0x50
        /*00aa*/ 	.short	0x0000


	//----- nvinfo : EIATTR_MAXREG_COUNT
	.align		4
        /*00ac*/ 	.byte	0x03, 0x1b
        /*00ae*/ 	.short	0x00ff


	//----- nvinfo : EIATTR_MERCURY_ISA_VERSION
	.align		4
        /*00b0*/ 	.byte	0x03, 0x5f
        /*00b2*/ 	.short	0x0101


	//----- nvinfo : EIATTR_VRC_CTA_INIT_COUNT
	.align		4
        /*00b4*/ 	.byte	0x02, 0x4a
	.zero		1
	.zero		1


	//----- nvinfo : EIATTR_EXIT_INSTR_OFFSETS
	.align		4
        /*00b8*/ 	.byte	0x04, 0x1c
        /*00ba*/ 	.short	(.L_31 - .L_30)


	//   ....[0]....
.L_30:
        /*00bc*/ 	.word	0x00000420


	//----- nvinfo : EIATTR_CRS_STACK_SIZE
	.align		4
.L_31:
        /*00c0*/ 	.byte	0x04, 0x1e
        /*00c2*/ 	.short	(.L_33 - .L_32)
.L_32:
        /*00c4*/ 	.word	0x00000000


	//----- nvinfo : EIATTR_CBANK_PARAM_SIZE
	.align		4
.L_33:
        /*00c8*/ 	.byte	0x03, 0x19
        /*00ca*/ 	.short	0x0038


	//----- nvinfo : EIATTR_PARAM_CBANK
	.align		4
        /*00cc*/ 	.byte	0x04, 0x0a
        /*00ce*/ 	.short	(.L_35 - .L_34)
	.align		4
.L_34:
        /*00d0*/ 	.word	index@(.nv.constant0._Z37Kernel_semi_implicit_time_integrationiiiffffPfP6float2S1_)
        /*00d4*/ 	.short	0x0380
        /*00d6*/ 	.short	0x0038


	//----- nvinfo : EIATTR_SW_WAR
	.align		4
.L_35:
        /*00d8*/ 	.byte	0x04, 0x36
        /*00da*/ 	.short	(.L_37 - .L_36)
.L_36:
        /*00dc*/ 	.word	0x00000008
.L_37:


//--------------------- .nv.callgraph             --------------------------
	.section	.nv.callgraph,"",@"SHT_CUDA_CALLGRAPH"
	.align	4
	.sectionentsize	8
	.align		4
        /*0000*/ 	.word	0x00000000
	.align		4
        /*0004*/ 	.word	0xffffffff
	.align		4
        /*0008*/ 	.word	0x00000000
	.align		4
        /*000c*/ 	.word	0xfffffffe
	.align		4
        /*0010*/ 	.word	0x00000000
	.align		4
        /*0014*/ 	.word	0xfffffffd
	.align		4
        /*0018*/ 	.word	0x00000000
	.align		4
        /*001c*/ 	.word	0xfffffffc


//--------------------- .text._Z37Kernel_semi_implicit_time_integrationiiiffffPfP6float2S1_ --------------------------
	.section	.text._Z37Kernel_semi_implicit_time_integrationiiiffffPfP6float2S1_,"ax",@progbits
	.align	128
        .global         _Z37Kernel_semi_implicit_time_integrationiiiffffPfP6float2S1_
        .type           _Z37Kernel_semi_implicit_time_integrationiiiffffPfP6float2S1_,@function
        .size           _Z37Kernel_semi_implicit_time_integrationiiiffffPfP6float2S1_,(.L_x_16 - _Z37Kernel_semi_implicit_time_integrationiiiffffPfP6float2S1_)
        .other          _Z37Kernel_semi_implicit_time_integrationiiiffffPfP6float2S1_,@"STO_CUDA_ENTRY STV_DEFAULT"
_Z37Kernel_semi_implicit_time_integrationiiiffffPfP6float2S1_:
.text._Z37Kernel_semi_implicit_time_integrationiiiffffPfP6float2S1_:
[----:B------:R-:W-:Y:S01]  /*0000*/  LDC R1, c[0x0][0x37c] ;  /* 0x0000df00ff017b82 */ /* 0x000fe20000000800 */
[----:B------:R-:W0:Y:S01]  /*0010*/  S2R R4, SR_CTAID.Y ;  /* 0x0000000000047919 */ /* 0x000e220000002600 */
[----:B------:R-:W1:Y:S06]  /*0020*/  LDCU UR6, c[0x0][0x360] ;  /* 0x00006c00ff0677ac */ /* 0x000e6c0008000800 */
[----:B------:R-:W2:Y:S01]  /*0030*/  LDC.64 R2, c[0x0][0x3a0] ;  /* 0x0000e800ff027b82 */ /* 0x000ea20000000a00 */
[----:B------:R-:W0:Y:S01]  /*0040*/  S2R R5, SR_TID.Y ;  /* 0x0000000000057919 */ /* 0x000e220000002200 */
[----:B------:R-:W0:Y:S01]  /*0050*/  LDCU UR4, c[0x0][0x364] ;  /* 0x00006c80ff0477ac */ /* 0x000e220008000800 */
[----:B------:R-:W3:Y:S01]  /*0060*/  S2R R6, SR_CTAID.Z ;  /* 0x0000000000067919 */ /* 0x000ee20000002700 */
[----:B------:R-:W3:Y:S04]  /*0070*/  LDCU UR7, c[0x0][0x368] ;  /* 0x00006d00ff0777ac */ /* 0x000ee80008000800 */
[----:B------:R-:W4:Y:S01]  /*0080*/  LDC.64 R12, c[0x0][0x390] ;  /* 0x0000e400ff0c7b82 */ /* 0x000f220000000a00 */
[----:B------:R-:W3:Y:S01]  /*0090*/  S2R R9, SR_TID.Z ;  /* 0x0000000000097919 */ /* 0x000ee20000002300 */
[----:B------:R-:W5:Y:S01]  /*00a0*/  LDCU.64 UR8, c[0x0][0x380] ;  /* 0x00007000ff0877ac */ /* 0x000f620008000a00 */
[----:B------:R-:W1:Y:S01]  /*00b0*/  S2R R0, SR_CTAID.X ;  /* 0x0000000000007919 */ /* 0x000e620000002500 */
[----:B------:R-:W1:Y:S01]  /*00c0*/  S2R R7, SR_TID.X ;  /* 0x0000000000077919 */ /* 0x000e620000002100 */
[----:B0-----:R-:W-:Y:S01]  /*00d0*/  IMAD R4, R4, UR4, R5 ;  /* 0x0000000404047c24 */ /* 0x001fe2000f8e0205 */
[----:B------:R-:W0:Y:S01]  /*00e0*/  LDCU.64 UR4, c[0x0][0x358] ;  /* 0x00006b00ff0477ac */ /* 0x000e220008000a00 */
[----:B---3--:R-:W-:Y:S01]  /*00f0*/  IMAD R5, R6, UR7, R9 ;  /* 0x0000000706057c24 */ /* 0x008fe2000f8e0209 */
[----:B------:R-:W3:Y:S01]  /*0100*/  LDCU UR7, c[0x0][0x398] ;  /* 0x00007300ff0777ac */ /* 0x000ee20008000800 */
[----:B------:R-:W4:Y:S02]  /*0110*/  LDC.64 R8, c[0x0][0x3b0] ;  /* 0x0000ec00ff087b82 */ /* 0x000f240000000a00 */
[----:B-----5:R-:W-:-:S02]  /*0120*/  IMAD R5, R5, UR9, R4 ;  /* 0x0000000905057c24 */ /* 0x020fc4000f8e0204 */
[----:B-1----:R-:W-:Y:S01]  /*0130*/  IMAD R0, R0, UR6, R7 ;  /* 0x0000000600007c24 */ /* 0x002fe2000f8e0207 */
[----:B------:R-:W1:Y:S03]  /*0140*/  LDCU UR6, c[0x0][0x38c] ;  /* 0x00007180ff0677ac */ /* 0x000e660008000800 */
[----:B------:R-:W-:Y:S02]  /*0150*/  IMAD R7, R5, UR8, R0 ;  /* 0x0000000805077c24 */ /* 0x000fe4000f8e0200 */
[----:B------:R-:W5:Y:S02]  /*0160*/  LDC.64 R4, c[0x0][0x3a8] ;  /* 0x0000ea00ff047b82 */ /* 0x000f640000000a00 */
[----:B--2---:R-:W-:-:S06]  /*0170*/  IMAD.WIDE R2, R7, 0x4, R2 ;  /* 0x0000000407027825 */ /* 0x004fcc00078e0202 */
[----:B0-----:R-:W2:Y:S01]  /*0180*/  LDG.E R3, desc[UR4][R2.64] ;  /* 0x0000000402037981 */ /* 0x001ea2000c1e1900 */
[----:B----4-:R-:W-:-:S06]  /*0190*/  IMAD.WIDE R8, R7, 0x8, R8 ;  /* 0x0000000807087825 */ /* 0x010fcc00078e0208 */
[----:B------:R-:W4:Y:S01]  /*01a0*/  LDG.E.64 R8, desc[UR4][R8.64] ;  /* 0x0000000408087981 */ /* 0x000f22000c1e1b00 */
[----:B-----5:R-:W-:-:S05]  /*01b0*/  IMAD.WIDE R4, R7, 0x8, R4 ;  /* 0x0000000807047825 */ /* 0x020fca00078e0204 */
[----:B------:R-:W4:Y:S01]  /*01c0*/  LDG.E.64 R6, desc[UR4][R4.64] ;  /* 0x0000000404067981 */ /* 0x000f22000c1e1b00 */
[----:B-1----:R-:W-:-:S04]  /*01d0*/  FMUL R0, R12, UR6 ;  /* 0x000000060c007c20 */ /* 0x002fc80008400000 */
[----:B------:R-:W-:-:S04]  /*01e0*/  FMUL R0, R0, R13 ;  /* 0x0000000d00007220 */ /* 0x000fc80000400000 */
[----:B---3--:R-:W-:Y:S01]  /*01f0*/  FMUL R0, R0, UR7 ;  /* 0x0000000700007c20 */ /* 0x008fe20008400000 */
[----:B------:R-:W-:Y:S01]  /*0200*/  FMUL R10, R13, UR6 ;  /* 0x000000060d0a7c20 */ /* 0x000fe20008400000 */
[----:B------:R-:W-:Y:S02]  /*0210*/  BSSY.RECONVERGENT B0, `(.L_x_0) ;  /* 0x000000f000007945 */ /* 0x000fe40003800200 */
[----:B--2---:R-:W-:-:S04]  /*0220*/  FFMA R11, R0, R3, 1 ;  /* 0x3f800000000b7423 */ /* 0x004fc80000000003 */
[----:B------:R-:W0:Y:S01]  /*0230*/  MUFU.RCP R2, R11 ;  /* 0x0000000b00027308 */ /* 0x000e220000001000 */
[----:B----4-:R-:W-:Y:S01]  /*0240*/  FFMA R0, -R10, R8, R6 ;  /* 0x000000080a007223 */ /* 0x010fe20000000106 */
[----:B0-----:R-:W-:-:S06]  /*0250*/  FFMA R3, -R11, R2, 1 ;  /* 0x3f8000000b037423 */ /* 0x001fcc0000000102 */
[----:B------:R-:W0:Y:S01]  /*0260*/  FCHK P0, R0, R11 ;  /* 0x0000000b00007302 */ /* 0x000e220000000000 */
[----:B------:R-:W-:-:S04]  /*0270*/  FFMA R3, R2, R3, R2 ;  /* 0x0000000302037223 */ /* 0x000fc80000000002 */
[----:B------:R-:W-:-:S04]  /*0280*/  FFMA R2, R0, R3, RZ ;  /* 0x0000000300027223 */ /* 0x000fc800000000ff */
[----:B------:R-:W-:-:S04]  /*0290*/  FFMA R6, -R11, R2, R0 ;  /* 0x000000020b067223 */ /* 0x000fc80000000100 */
[----:B------:R-:W-:Y:S01]  /*02a0*/  FFMA R2, R3, R6, R2 ;  /* 0x0000000603027223 */ /* 0x000fe20000000002 */
[----:B0-----:R-:W-:Y:S06]  /*02b0*/  @!P0 BRA `(.L_x_1) ;  /* 0x0000000000108947 */ /* 0x001fec0003800000 */
[----:B------:R-:W-:Y:S01]  /*02c0*/  IMAD.MOV.U32 R3, RZ, RZ, R11 ;  /* 0x000000ffff037224 */ /* 0x000fe200078e000b */
[----:B------:R-:W-:-:S07]  /*02d0*/  MOV R6, 0x2f0 ;  /* 0x000002f000067802 */ /* 0x000fce0000000f00 */
[----:B------:R-:W-:Y:S05]  /*02e0*/  CALL.REL.NOINC `($__internal_0_$__cuda_sm3x_div_rn_noftz_f32_slowpath) ;  /* 0x0000000000507944 */ /* 0x000fea0003c00000 */
[----:B------:R-:W-:-:S07]  /*02f0*/  IMAD.MOV.U32 R2, RZ, RZ, R0 ;  /* 0x000000ffff027224 */ /* 0x000fce00078e0000 */
.L_x_1:
[----:B------:R-:W-:Y:S05]  /*0300*/  BSYNC.RECONVERGENT B0 ;  /* 0x0000000000007941 */ /* 0x000fea0003800200 */
.L_x_0:
[----:B------:R-:W0:Y:S01]  /*0310*/  MUFU.RCP R0, R11 ;  /* 0x0000000b00007308 */ /* 0x000e220000001000 */
[----:B------:R-:W-:Y:S01]  /*0320*/  FFMA R10, -R10, R9, R7 ;  /* 0x000000090a0a7223 */ /* 0x000fe20000000107 */
[----:B------:R-:W-:Y:S06]  /*0330*/  BSSY.RECONVERGENT B0, `(.L_x_2) ;  /* 0x000000d000007945 */ /* 0x000fec0003800200 */
[----:B------:R-:W1:Y:S01]  /*0340*/  FCHK P0, R10, R11 ;  /* 0x0000000b0a007302 */ /* 0x000e620000000000 */
[----:B0-----:R-:W-:-:S04]  /*0350*/  FFMA R3, -R11, R0, 1 ;  /* 0x3f8000000b037423 */ /* 0x001fc80000000100 */
[----:B------:R-:W-:-:S04]  /*0360*/  FFMA R0, R0, R3, R0 ;  /* 0x0000000300007223 */ /* 0x000fc80000000000 */
[----:B------:R-:W-:-:S04]  /*0370*/  FFMA R3, R0, R10, RZ ;  /* 0x0000000a00037223 */ /* 0x000fc800000000ff */
[----:B------:R-:W-:-:S04]  /*0380*/  FFMA R6, -R11, R3, R10 ;  /* 0x000000030b067223 */ /* 0x000fc8000000010a */
[----:B------:R-:W-:Y:S01]  /*0390*/  FFMA R3, R0, R6, R3 ;  /* 0x0000000600037223 */ /* 0x000fe20000000003 */
[----:B-1----:R-:W-:Y:S06]  /*03a0*/  @!P0 BRA `(.L_x_3) ;  /* 0x0000000000148947 */ /* 0x002fec0003800000 */
[----:B------:R-:W-:Y:S01]  /*03b0*/  IMAD.MOV.U32 R0, RZ, RZ, R10 ;  /* 0x000000ffff007224 */ /* 0x000fe200078e000a */
[----:B------:R-:W-:Y:S02]  /*03c0*/  MOV R3, R11 ;  /* 0x0000000b00037202 */ /* 0x000fe40000000f00 */
[----:B------:R-:W-:-:S07]  /*03d0*/  MOV R6, 0x3f0 ;  /* 0x000003f000067802 */ /* 0x000fce0000000f00 */
[----:B------:R-:W-:Y:S05]  /*03e0*/  CALL.REL.NOINC `($__internal_0_$__cuda_sm3x_div_rn_noftz_f32_slowpath) ;  /* 0x0000000000107944 */ /* 0x000fea0003c00000 */
[----:B------:R-:W-:-:S07]  /*03f0*/  IMAD.MOV.U32 R3, RZ, RZ, R0 ;  /* 0x000000ffff037224 */ /* 0x000fce00078e0000 */
.L_x_3:
[----:B------:R-:W-:Y:S05]  /*0400*/  BSYNC.RECONVERGENT B0 ;  /* 0x0000000000007941 */ /* 0x000fea0003800200 */
.L_x_2:
[----:B------:R-:W-:Y:S01]  /*0410*/  STG.E.64 desc[UR4][R4.64], R2 ;  /* 0x0000000204007986 */ /* 0x000fe2000c101b04 */
[----:B------:R-:W-:Y:S05]  /*0420*/  EXIT ;  /* 0x000000000000794d */ /* 0x000fea0003800000 */
        .weak           $__internal_0_$__cuda_sm3x_div_rn_noftz_f32_slowpath
        .type           $__internal_0_$__cuda_sm3x_div_rn_noftz_f32_slowpath,@function
        .size           $__internal_0_$__cuda_sm3x_div_rn_noftz_f32_slowpath,(.L_x_16 - $__internal_0_$__cuda_sm3x_div_rn_noftz_f32_slowpath)
$__internal_0_$__cuda_sm3x_div_rn_noftz_f32_slowpath:
[----:B------:R-:W-:Y:S01]  /*0430*/  SHF.R.U32.HI R12, RZ, 0x17, R3 ;  /* 0x00000017ff0c7819 */ /* 0x000fe20000011603 */
[----:B------:R-:W-:Y:S01]  /*0440*/  BSSY.RECONVERGENT B1, `(.L_x_4) ;  /* 0x0000062000017945 */ /* 0x000fe20003800200 */
[----:B------:R-:W-:Y:S02]  /*0450*/  SHF.R.U32.HI R8, RZ, 0x17, R0 ;  /* 0x00000017ff087819 */ /* 0x000fe40000011600 */
[----:B------:R-:W-:Y:S02]  /*0460*/  LOP3.LUT R12, R12, 0xff, RZ, 0xc0, !PT ;  /* 0x000000ff0c0c7812 */ /* 0x000fe400078ec0ff */
[----:B------:R-:W-:-:S03]  /*0470*/  LOP3.LUT R16, R8, 0xff, RZ, 0xc0, !PT ;  /* 0x000000ff08107812 */ /* 0x000fc600078ec0ff */
[----:B------:R-:W-:Y:S01]  /*0480*/  VIADD R14, R12, 0xffffffff ;  /* 0xffffffff0c0e7836 */ /* 0x000fe20000000000 */
[----:B------:R-:W-:-:S04]  /*0490*/  IADD3 R13, PT, PT, R16, -0x1, RZ ;  /* 0xffffffff100d7810 */ /* 0x000fc80007ffe0ff */
[----:B------:R-:W-:-:S04]  /*04a0*/  ISETP.GT.U32.AND P0, PT, R14, 0xfd, PT ;  /* 0x000000fd0e00780c */ /* 0x000fc80003f04070 */
[----:B------:R-:W-:-:S13]  /*04b0*/  ISETP.GT.U32.OR P0, PT, R13, 0xfd, P0 ;  /* 0x000000fd0d00780c */ /* 0x000fda0000704470 */
[----:B------:R-:W-:Y:S01]  /*04c0*/  @!P0 IMAD.MOV.U32 R8, RZ, RZ, RZ ;  /* 0x000000ffff088224 */ /* 0x000fe200078e00ff */
[----:B------:R-:W-:Y:S06]  /*04d0*/  @!P0 BRA `(.L_x_5) ;  /* 0x00000000005c8947 */ /* 0x000fec0003800000 */
[----:B------:R-:W-:Y:S02]  /*04e0*/  FSETP.GTU.FTZ.AND P0, PT, |R0|, +INF , PT ;  /* 0x7f8000000000780b */ /* 0x000fe40003f1c200 */
[----:B------:R-:W-:-:S04]  /*04f0*/  FSETP.GTU.FTZ.AND P1, PT, |R3|, +INF , PT ;  /* 0x7f8000000300780b */ /* 0x000fc80003f3c200 */
[----:B------:R-:W-:-:S13]  /*0500*/  PLOP3.LUT P0, PT, P0, P1, PT, 0xf8, 0x8f ;  /* 0x00000000008f781c */ /* 0x000fda0000703f70 */
[----:B------:R-:W-:Y:S05]  /*0510*/  @P0 BRA `(.L_x_6) ;  /* 0x00000004004c0947 */ /* 0x000fea0003800000 */
[----:B------:R-:W-:-:S13]  /*0520*/  LOP3.LUT P0, RZ, R3, 0x7fffffff, R0, 0xc8, !PT ;  /* 0x7fffffff03ff7812 */ /* 0x000fda000780c800 */
[----:B------:R-:W-:Y:S05]  /*0530*/  @!P0 BRA `(.L_x_7) ;  /* 0x00000004003c8947 */ /* 0x000fea0003800000 */
[C---:B------:R-:W-:Y:S02]  /*0540*/  FSETP.NEU.FTZ.AND P2, PT, |R0|.reuse, +INF , PT ;  /* 0x7f8000000000780b */ /* 0x040fe40003f5d200 */
[----:B------:R-:W-:Y:S02]  /*0550*/  FSETP.NEU.FTZ.AND P1, PT, |R3|, +INF , PT ;  /* 0x7f8000000300780b */ /* 0x000fe40003f3d200 */
[----:B------:R-:W-:-:S11]  /*0560*/  FSETP.NEU.FTZ.AND P0, PT, |R0|, +INF , PT ;  /* 0x7f8000000000780b */ /* 0x000fd60003f1d200 */
[----:B------:R-:W-:Y:S05]  /*0570*/  @!P1 BRA !P2, `(.L_x_7) ;  /* 0x00000004002c9947 */ /* 0x000fea0005000000 */
[----:B------:R-:W-:-:S04]  /*0580*/  LOP3.LUT P2, RZ, R0, 0x7fffffff, RZ, 0xc0, !PT ;  /* 0x7fffffff00ff7812 */ /* 0x000fc8000784c0ff */
[----:B------:R-:W-:-:S13]  /*0590*/  PLOP3.LUT P1, PT, P1, P2, PT, 0x2f, 0xf2 ;  /* 0x0000000000f2781c */ /* 0x000fda0000f24577 */
[----:B------:R-:W-:Y:S05]  /*05a0*/  @P1 BRA `(.L_x_8) ;  /* 0x0000000400181947 */ /* 0x000fea0003800000 */
[----:B------:R-:W-:-:S04]  /*05b0*/  LOP3.LUT P1, RZ, R3, 0x7fffffff, RZ, 0xc0, !PT ;  /* 0x7fffffff03ff7812 */ /* 0x000fc8000782c0ff */
[----:B------:R-:W-:-:S13]  /*05c0*/  PLOP3.LUT P0, PT, P0, P1, PT, 0x2f, 0xf2 ;  /* 0x0000000000f2781c */ /* 0x000fda0000702577 */
[----:B------:R-:W-:Y:S05]  /*05d0*/  @P0 BRA `(.L_x_9) ;  /* 0x0000000400000947 */ /* 0x000fea0003800000 */
[----:B------:R-:W-:Y:S02]  /*05e0*/  ISETP.GE.AND P0, PT, R13, RZ, PT ;  /* 0x000000ff0d00720c */ /* 0x000fe40003f06270 */
[----:B------:R-:W-:-:S11]  /*05f0*/  ISETP.GE.AND P1, PT, R14, RZ, PT ;  /* 0x000000ff0e00720c */ /* 0x000fd60003f26270 */
[----:B------:R-:W-:Y:S01]  /*0600*/  @P0 IMAD.MOV.U32 R8, RZ, RZ, RZ ;  /* 0x000000ffff080224 */ /* 0x000fe200078e00ff */
[----:B------:R-:W-:Y:S01]  /*0610*/  @!P0 MOV R8, 0xffffffc0 ;  /* 0xffffffc000088802 */ /* 0x000fe20000000f00 */
[----:B------:R-:W-:Y:S01]  /*0620*/  @!P0 FFMA R0, R0, 1.84467440737095516160e+19, RZ ;  /* 0x5f80000000008823 */ /* 0x000fe200000000ff */
[----:B------:R-:W-:-:S03]  /*0630*/  @!P1 FFMA R3, R3, 1.84467440737095516160e+19, RZ ;  /* 0x5f80000003039823 */ /* 0x000fc600000000ff */
[----:B------:R-:W-:-:S07]  /*0640*/  @!P1 VIADD R8, R8, 0x40 ;  /* 0x0000004008089836 */ /* 0x000fce0000000000 */
.L_x_5:
[----:B------:R-:W-:Y:S01]  /*0650*/  LEA R14, R12, 0xc0800000, 0x17 ;  /* 0xc08000000c0e7811 */ /* 0x000fe200078eb8ff */
[----:B------:R-:W-:Y:S04]  /*0660*/  BSSY.RECONVERGENT B2, `(.L_x_10) ;  /* 0x0000036000027945 */ /* 0x000fe80003800200 */
[----:B------:R-:W-:Y:S01]  /*0670*/  IMAD.IADD R14, R3, 0x1, -R14 ;  /* 0x00000001030e7824 */ /* 0x000fe200078e0a0e */
[----:B------:R-:W-:-:S03]  /*0680*/  IADD3 R3, PT, PT, R16, -0x7f, RZ ;  /* 0xffffff8110037810 */ /* 0x000fc60007ffe0ff */
[----:B------:R-:W0:Y:S01]  /*0690*/  MUFU.RCP R13, R14 ;  /* 0x0000000e000d7308 */ /* 0x000e220000001000 */
[----:B------:R-:W-:Y:S01]  /*06a0*/  FADD.FTZ R15, -R14, -RZ ;  /* 0x800000ff0e0f7221 */ /* 0x000fe20000010100 */
[----:B------:R-:W-:-:S03]  /*06b0*/  IMAD R0, R3, -0x800000, R0 ;  /* 0xff80000003007824 */ /* 0x000fc600078e0200 */
[----:B0-----:R-:W-:-:S04]  /*06c0*/  FFMA R16, R13, R15, 1 ;  /* 0x3f8000000d107423 */ /* 0x001fc8000000000f */
[----:B------:R-:W-:-:S04]  /*06d0*/  FFMA R18, R13, R16, R13 ;  /* 0x000000100d127223 */ /* 0x000fc8000000000d */
[----:B------:R-:W-:-:S04]  /*06e0*/  FFMA R13, R0, R18, RZ ;  /* 0x00000012000d7223 */ /* 0x000fc800000000ff */
[----:B------:R-:W-:-:S04]  /*06f0*/  FFMA R16, R15, R13, R0 ;  /* 0x0000000d0f107223 */ /* 0x000fc80000000000 */
[----:B------:R-:W-:Y:S01]  /*0700*/  FFMA R17, R18, R16, R13 ;  /* 0x0000001012117223 */ /* 0x000fe2000000000d */
[----:B------:R-:W-:-:S03]  /*0710*/  IADD3 R13, PT, PT, R3, 0x7f, -R12 ;  /* 0x0000007f030d7810 */ /* 0x000fc60007ffe80c */
[----:B------:R-:W-:Y:S02]  /*0720*/  FFMA R16, R15, R17, R0 ;  /* 0x000000110f107223 */ /* 0x000fe40000000000 */
[----:B------:R-:W-:Y:S02]  /*0730*/  IMAD.IADD R13, R13, 0x1, R8 ;  /* 0x000000010d0d7824 */ /* 0x000fe400078e0208 */
[----:B------:R-:W-:-:S05]  /*0740*/  FFMA R0, R18, R16, R17 ;  /* 0x0000001012007223 */ /* 0x000fca0000000011 */
[----:B------:R-:W-:-:S04]  /*0750*/  SHF.R.U32.HI R3, RZ, 0x17, R0 ;  /* 0x00000017ff037819 */ /* 0x000fc80000011600 */
[----:B------:R-:W-:-:S05]  /*0760*/  LOP3.LUT R3, R3, 0xff, RZ, 0xc0, !PT ;  /* 0x000000ff03037812 */ /* 0x000fca00078ec0ff */
[----:B------:R-:W-:-:S05]  /*0770*/  IMAD.IADD R14, R3, 0x1, R13 ;  /* 0x00000001030e7824 */ /* 0x000fca00078e020d */
[----:B------:R-:W-:-:S04]  /*0780*/  IADD3 R3, PT, PT, R14, -0x1, RZ ;  /* 0xffffffff0e037810 */ /* 0x000fc80007ffe0ff */
[----:B------:R-:W-:-:S13]  /*0790*/  ISETP.GE.U32.AND P0, PT, R3, 0xfe, PT ;  /* 0x000000fe0300780c */ /* 0x000fda0003f06070 */
[----:B------:R-:W-:Y:S05]  /*07a0*/  @!P0 BRA `(.L_x_11) ;  /* 0x0000000000808947 */ /* 0x000fea0003800000 */
[----:B------:R-:W-:-:S13]  /*07b0*/  ISETP.GT.AND P0, PT, R14, 0xfe, PT ;  /* 0x000000fe0e00780c */ /* 0x000fda0003f04270 */
[----:B------:R-:W-:Y:S05]  /*07c0*/  @P0 BRA `(.L_x_12) ;  /* 0x00000000006c0947 */ /* 0x000fea0003800000 */
[----:B------:R-:W-:-:S13]  /*07d0*/  ISETP.GE.AND P0, PT, R14, 0x1, PT ;  /* 0x000000010e00780c */ /* 0x000fda0003f06270 */
[----:B------:R-:W-:Y:S05]  /*07e0*/  @P0 BRA `(.L_x_13) ;  /* 0x0000000000740947 */ /* 0x000fea0003800000 */
[----:B------:R-:W-:Y:S02]  /*07f0*/  ISETP.GE.AND P0, PT, R14, -0x18, PT ;  /* 0xffffffe80e00780c */ /* 0x000fe40003f06270 */
[----:B------:R-:W-:-:S11]  /*0800*/  LOP3.LUT R0, R0, 0x80000000, RZ, 0xc0, !PT ;  /* 0x8000000000007812 */ /* 0x000fd600078ec0ff */
[----:B------:R-:W-:Y:S05]  /*0810*/  @!P0 BRA `(.L_x_13) ;  /* 0x0000000000688947 */ /* 0x000fea0003800000 */
[-CC-:B------:R-:W-:Y:S01]  /*0820*/  FFMA.RZ R3, R18, R16.reuse, R17.reuse ;  /* 0x0000001012037223 */ /* 0x180fe2000000c011 */
[----:B------:R-:W-:Y:S02]  /*0830*/  VIADD R13, R14, 0x20 ;  /* 0x000000200e0d7836 */ /* 0x000fe40000000000 */
[-CC-:B------:R-:W-:Y:S01]  /*0840*/  FFMA.RM R8, R18, R16.reuse, R17.reuse ;  /* 0x0000001012087223 */ /* 0x180fe20000004011 */
[----:B------:R-:W-:Y:S02]  /*0850*/  ISETP.NE.AND P2, PT, R14, RZ, PT ;  /* 0x000000ff0e00720c */ /* 0x000fe40003f45270 */
[----:B------:R-:W-:Y:S01]  /*0860*/  LOP3.LUT R12, R3, 0x7fffff, RZ, 0xc0, !PT ;  /* 0x007fffff030c7812 */ /* 0x000fe200078ec0ff */
[----:B------:R-:W-:Y:S01]  /*0870*/  FFMA.RP R3, R18, R16, R17 ;  /* 0x0000001012037223 */ /* 0x000fe20000008011 */
[----:B------:R-:W-:Y:S01]  /*0880*/  ISETP.NE.AND P1, PT, R14, RZ, PT ;  /* 0x000000ff0e00720c */ /* 0x000fe20003f25270 */
[----:B------:R-:W-:Y:S01]  /*0890*/  IMAD.MOV R14, RZ, RZ, -R14 ;  /* 0x000000ffff0e7224 */ /* 0x000fe200078e0a0e */
[----:B------:R-:W-:-:S02]  /*08a0*/  LOP3.LUT R12, R12, 0x800000, RZ, 0xfc, !PT ;  /* 0x008000000c0c7812 */ /* 0x000fc400078efcff */
[----:B------:R-:W-:Y:S02]  /*08b0*/  FSETP.NEU.FTZ.AND P0, PT, R3, R8, PT ;  /* 0x000000080300720b */ /* 0x000fe40003f1d000 */
[----:B------:R-:W-:Y:S02]  /*08c0*/  SHF.L.U32 R13, R12, R13, RZ ;  /* 0x0000000d0c0d7219 */ /* 0x000fe400000006ff */
[----:B------:R-:W-:Y:S02]  /*08d0*/  SEL R3, R14, RZ, P2 ;  /* 0x000000ff0e037207 */ /* 0x000fe40001000000 */
[----:B------:R-:W-:Y:S02]  /*08e0*/  ISETP.NE.AND P1, PT, R13, RZ, P1 ;  /* 0x000000ff0d00720c */ /* 0x000fe40000f25270 */
[----:B------:R-:W-:Y:S02]  /*08f0*/  SHF.R.U32.HI R3, RZ, R3, R12 ;  /* 0x00000003ff037219 */ /* 0x000fe4000001160c */
[----:B------:R-:W-:-:S02]  /*0900*/  PLOP3.LUT P0, PT, P0, P1, PT, 0xf8, 0x8f ;  /* 0x00000000008f781c */ /* 0x000fc40000703f70 */
[----:B------:R-:W-:Y:S02]  /*0910*/  SHF.R.U32.HI R13, RZ, 0x1, R3 ;  /* 0x00000001ff0d7819 */ /* 0x000fe40000011603 */
[----:B------:R-:W-:-:S04]  /*0920*/  SEL R8, RZ, 0x1, !P0 ;  /* 0x00000001ff087807 */ /* 0x000fc80004000000 */
[----:B------:R-:W-:-:S04]  /*0930*/  LOP3.LUT R8, R8, 0x1, R13, 0xf8, !PT ;  /* 0x0000000108087812 */ /* 0x000fc800078ef80d */
[----:B------:R-:W-:-:S04]  /*0940*/  LOP3.LUT R8, R8, R3, RZ, 0xc0, !PT ;  /* 0x0000000308087212 */ /* 0x000fc800078ec0ff */
[----:B------:R-:W-:-:S04]  /*0950*/  IADD3 R13, PT, PT, R13, R8, RZ ;  /* 0x000000080d0d7210 */ /* 0x000fc80007ffe0ff */
[----:B------:R-:W-:Y:S01]  /*0960*/  LOP3.LUT R0, R13, R0, RZ, 0xfc, !PT ;  /* 0x000000000d007212 */ /* 0x000fe200078efcff */
[----:B------:R-:W-:Y:S06]  /*0970*/  BRA `(.L_x_13) ;  /* 0x0000000000107947 */ /* 0x000fec0003800000 */
.L_x_12:
[----:B------:R-:W-:-:S04]  /*0980*/  LOP3.LUT R0, R0, 0x80000000, RZ, 0xc0, !PT ;  /* 0x8000000000007812 */ /* 0x000fc800078ec0ff */
[----:B------:R-:W-:Y:S01]  /*0990*/  LOP3.LUT R0, R0, 0x7f800000, RZ, 0xfc, !PT ;  /* 0x7f80000000007812 */ /* 0x000fe200078efcff */
[----:B------:R-:W-:Y:S06]  /*09a0*/  BRA `(.L_x_13) ;  /* 0x0000000000047947 */ /* 0x000fec0003800000 */
.L_x_11:
[----:B------:R-:W-:-:S07]  /*09b0*/  IMAD R0, R13, 0x800000, R0 ;  /* 0x008000000d007824 */ /* 0x000fce00078e0200 */
.L_x_13:
[----:B------:R-:W-:Y:S05]  /*09c0*/  BSYNC.RECONVERGENT B2 ;  /* 0x0000000000027941 */ /* 0x000fea0003800200 */
.L_x_10:
[----:B------:R-:W-:Y:S05]  /*09d0*/  BRA `(.L_x_14) ;  /* 0x0000000000207947 */ /* 0x000fea0003800000 */
.L_x_9:
[----:B------:R-:W-:-:S04]  /*09e0*/  LOP3.LUT R0, R3, 0x80000000, R0, 0x48, !PT ;  /* 0x8000000003007812 */ /* 0x000fc800078e4800 */
[----:B------:R-:W-:Y:S01]  /*09f0*/  LOP3.LUT R0, R0, 0x7f800000, RZ, 0xfc, !PT ;  /* 0x7f80000000007812 */ /* 0x000fe200078efcff */
[----:B------:R-:W-:Y:S06]  /*0a00*/  BRA `(.L_x_14) ;  /* 0x0000000000147947 */ /* 0x000fec0003800000 */
.L_x_8:
[----:B------:R-:W-:Y:S01]  /*0a10*/  LOP3.LUT R0, R3, 0x80000000, R0, 0x48, !PT ;  /* 0x8000000003007812 */ /* 0x000fe200078e4800 */
[----:B------:R-:W-:Y:S06]  /*0a20*/  BRA `(.L_x_14) ;  /* 0x00000000000c7947 */ /* 0x000fec0003800000 */
.L_x_7:
[----:B------:R-:W0:Y:S01]  /*0a30*/  MUFU.RSQ R0, -QNAN ;  /* 0xffc0000000007908 */ /* 0x000e220000001400 */
[----:B------:R-:W-:Y:S05]  /*0a40*/  BRA `(.L_x_14) ;  /* 0x0000000000047947 */ /* 0x000fea0003800000 */
.L_x_6:
[----:B------:R-:W-:-:S07]  /*0a50*/  FADD.FTZ R0, R0, R3 ;  /* 0x0000000300007221 */ /* 0x000fce0000010000 */
.L_x_14:
[----:B------:R-:W-:Y:S05]  /*0a60*/  BSYNC.RECONVERGENT B1 ;  /* 0x0000000000017941 */ /* 0x000fea0003800200 */
.L_x_4:
[----:B------:R-:W-:Y:S02]  /*0a70*/  HFMA2 R13, -RZ, RZ, 0, 0 ;  /* 0x00000000ff0d7431 */ /* 0x000fe400000001ff */
[----:B------:R-:W-:-:S04]  /*0a80*/  IMAD.MOV.U32 R12, RZ, RZ, R6 ;  /* 0x000000ffff0c7224 */ /* 0x000fc800078e0006 */
[----:B0-----:R-:W-:Y:S05]  /*0a90*/  RET.REL.NODEC R12 `(_Z37Kernel_semi_implicit_time_integrationiiiffffPfP6float2S1_) ;  /* 0xfffffff40c587950 */ /* 0x001fea0003c3ffff */
.L_x_15:
[----:B------:R-:W-:-:S00]  /*0aa0*/  BRA `(.L_x_15) ;  /* 0xfffffffc00fc7947 */ /* 0x000fc0000383ffff */
[----:B------:R-:W-:-:S00]  /*0ab0*/  NOP ;  /* 0x0000000000007918 */ /* 0x000fc00000000000 */
        /* <DEDUP_REMOVED lines=12> */
.L_x_16:


//--------------------- .nv.shared.reserved.0     --------------------------
	.section	.nv.shared.reserved.0,"aw",@nobits
	.weak		__nv_reservedSMEM_offset_0_alias
	.size		__nv_reservedSMEM_offset_0_alias, 0, 64
	.other		__nv_reservedSMEM_offset_0_alias,@"STO_CUDA_RESERVED_SHARED STV_DEFAULT"
__nv_reservedSMEM_offset_0_alias:
	.zero		0
	.zero		64


//--------------------- .nv.constant0._Z37Kernel_semi_implicit_time_integrationiiiffffPfP6float2S1_ --------------------------
	.section	.nv.constant0._Z37Kernel_semi_implicit_time_integrationiiiffffPfP6float2S1_,"a",@progbits
	.sectionflags	@""
	.align	4
.nv.constant0._Z37Kernel_semi_implicit_time_integrationiiiffffPfP6float2S1_:
	.zero		952


//--------------------- SYMBOLS --------------------------

	.type		.nv.reservedSmem.offset0,@object
	.size		.nv.reservedSmem.offset0,0x4
